//
// Generated by NVIDIA NVVM Compiler
//
// Compiler Build ID: CL-36424714
// Cuda compilation tools, release 13.0, V13.0.88
// Based on NVVM 20.0.0
//

.version 9.0
.target sm_100
.address_size 64

	// .globl	_Z12sumReductionPiS_
// _ZZ12sumReductionPiS_E11partial_sum has been demoted

.visible .entry _Z12sumReductionPiS_(
	.param .u64 .ptr .align 1 _Z12sumReductionPiS__param_0,
	.param .u64 .ptr .align 1 _Z12sumReductionPiS__param_1
)
{
	.reg .pred 	%p<5>;
	.reg .b32 	%r<24>;
	.reg .b64 	%rd<9>;
	// demoted variable
	.shared .align 4 .b8 _ZZ12sumReductionPiS_E11partial_sum[1024];
	ld.param.u64 	%rd2, [_Z12sumReductionPiS__param_0];
	ld.param.u64 	%rd1, [_Z12sumReductionPiS__param_1];
	cvta.to.global.u64 	%rd3, %rd2;
	mov.u32 	%r1, %ctaid.x;
	mov.u32 	%r2, %ntid.x;
	mov.u32 	%r3, %tid.x;
	mad.lo.s32 	%r7, %r1, %r2, %r3;
	mul.wide.s32 	%rd4, %r7, 4;
	add.s64 	%rd5, %rd3, %rd4;
	ld.global.u32 	%r8, [%rd5];
	shl.b32 	%r9, %r3, 2;
	mov.u32 	%r10, _ZZ12sumReductionPiS_E11partial_sum;
	add.s32 	%r11, %r10, %r9;
	st.shared.u32 	[%r11], %r8;
	bar.sync 	0;
	setp.lt.u32 	%p1, %r2, 2;
	@%p1 bra 	$L__BB0_5;
	mov.b32 	%r23, 1;
$L__BB0_2:
	shl.b32 	%r5, %r23, 1;
	mul.lo.s32 	%r6, %r5, %r3;
	setp.ge.u32 	%p2, %r6, %r2;
	@%p2 bra 	$L__BB0_4;
	add.s32 	%r13, %r6, %r23;
	shl.b32 	%r14, %r13, 2;
	add.s32 	%r16, %r10, %r14;
	ld.shared.u32 	%r17, [%r16];
	shl.b32 	%r18, %r6, 2;
	add.s32 	%r19, %r10, %r18;
	ld.shared.u32 	%r20, [%r19];
	add.s32 	%r21, %r20, %r17;
	st.shared.u32 	[%r19], %r21;
$L__BB0_4:
	bar.sync 	0;
	setp.lt.u32 	%p3, %r5, %r2;
	mov.u32 	%r23, %r5;
	@%p3 bra 	$L__BB0_2;
$L__BB0_5:
	setp.ne.s32 	%p4, %r3, 0;
	@%p4 bra 	$L__BB0_7;
	ld.shared.u32 	%r22, [_ZZ12sumReductionPiS_E11partial_sum];
	cvta.to.global.u64 	%rd6, %rd1;
	mul.wide.u32 	%rd7, %r1, 4;
	add.s64 	%rd8, %rd6, %rd7;
	st.global.u32 	[%rd8], %r22;
$L__BB0_7:
	ret;

}


// ===== COMPILED SASS (sm_100) =====

	.target	sm_100

	.elftype	@"ET_EXEC"


//--------------------- .note.nv.tkinfo           --------------------------
	.section	.note.nv.tkinfo,"",@"SHT_NOTE"
	.sectionflags	@"SHF_NOTE_NV_TKINFO"
	.tkinfo
        /*0018*/ 	.word	0x00000002
        /*0030*/ 	.string	""
        /*0030*/ 	.string	"ptxas"
        /*0030*/ 	.string	"Cuda compilation tools, release 13.0, V13.0.88"
        /*0030*/ 	.string	"Build cuda_13.0.r13.0/compiler.36424714_0"
        /*0030*/ 	.string	"-arch sm_100 -m 64 "



//--------------------- .note.nv.cuinfo           --------------------------
	.section	.note.nv.cuinfo,"",@"SHT_NOTE"
	.sectionflags	@"SHF_NOTE_NV_CUINFO"
        /*0018*/ 	.short	0x0002
        /*001a*/ 	.short	0x0064
        /*001c*/ 	.short	0x0082
	.zero		2


//--------------------- .nv.info                  --------------------------
	.section	.nv.info,"",@"SHT_CUDA_INFO"
	.align	4


	//----- nvinfo : EIATTR_REGCOUNT
	.align		4
        /*0000*/ 	.byte	0x04, 0x2f
        /*0002*/ 	.short	(.L_1 - .L_0)
	.align		4
.L_0:
        /*0004*/ 	.word	index@(_Z12sumReductionPiS_)
        /*0008*/ 	.word	0x0000000a


	//----- nvinfo : EIATTR_FRAME_SIZE
	.align		4
.L_1:
        /*000c*/ 	.byte	0x04, 0x11
        /*000e*/ 	.short	(.L_3 - .L_2)
	.align		4
.L_2:
        /*0010*/ 	.word	index@(_Z12sumReductionPiS_)
        /*0014*/ 	.word	0x00000000


	//----- nvinfo : EIATTR_MIN_STACK_SIZE
	.align		4
.L_3:
        /*0018*/ 	.byte	0x04, 0x12
        /*001a*/ 	.short	(.L_5 - .L_4)
	.align		4
.L_4:
        /*001c*/ 	.word	index@(_Z12sumReductionPiS_)
        /*0020*/ 	.word	0x00000000
.L_5:


//--------------------- .nv.compat                --------------------------
	.section	.nv.compat,"",@"SHT_CUDA_COMPAT_INFO"
	.align	4
        /*0000*/ 	.byte	0x02, 0x09, 0x00, 0x00, 0x02, 0x02, 0x01, 0x00, 0x02, 0x05, 0x05, 0x00, 0x03, 0x07, 0x01, 0x01
        /*0010*/ 	.byte	0x02, 0x03, 0x00, 0x00, 0x02, 0x06, 0x01, 0x00, 0x04, 0x0b, 0x08, 0x00, 0x09, 0x00, 0x00, 0x00
        /*0020*/ 	.byte	0x00, 0x00, 0x00, 0x00


//--------------------- .nv.info._Z12sumReductionPiS_ --------------------------
	.section	.nv.info._Z12sumReductionPiS_,"",@"SHT_CUDA_INFO"
	.sectionflags	@""
	.align	4


	//----- nvinfo : EIATTR_CUDA_API_VERSION
	.align		4
        /*0000*/ 	.byte	0x04, 0x37
        /*0002*/ 	.short	(.L_7 - .L_6)
.L_6:
        /*0004*/ 	.word	0x00000082


	//----- nvinfo : EIATTR_KPARAM_INFO
	.align		4
.L_7:
        /*0008*/ 	.byte	0x04, 0x17
        /*000a*/ 	.short	(.L_9 - .L_8)
.L_8:
        /*000c*/ 	.word	0x00000000
        /*0010*/ 	.short	0x0001
        /*0012*/ 	.short	0x0008
        /*0014*/ 	.byte	0x00, 0xf5, 0x21, 0x00


	//----- nvinfo : EIATTR_KPARAM_INFO
	.align		4
.L_9:
        /*0018*/ 	.byte	0x04, 0x17
        /*001a*/ 	.short	(.L_11 - .L_10)
.L_10:
        /*001c*/ 	.word	0x00000000
        /*0020*/ 	.short	0x0000
        /*0022*/ 	.short	0x0000
        /*0024*/ 	.byte	0x00, 0xf5, 0x21, 0x00


	//----- nvinfo : EIATTR_SPARSE_MMA_MASK
	.align		4
.L_11:
        /*0028*/ 	.byte	0x03, 0x50
        /*002a*/ 	.short	0x0000


	//----- nvinfo : EIATTR_MAXREG_COUNT
	.align		4
        /*002c*/ 	.byte	0x03, 0x1b
        /*002e*/ 	.short	0x00ff


	//----- nvinfo : EIATTR_NUM_BARRIERS
	.align		4
        /*0030*/ 	.byte	0x02, 0x4c
        /*0032*/ 	.byte	0x01
	.zero		1


	//----- nvinfo : EIATTR_MERCURY_ISA_VERSION
	.align		4
        /*0034*/ 	.byte	0x03, 0x5f
        /*0036*/ 	.short	0x0101


	//----- nvinfo : EIATTR_VRC_CTA_INIT_COUNT
	.align		4
        /*0038*/ 	.byte	0x02, 0x4a
	.zero		1
	.zero		1


	//----- nvinfo : EIATTR_EXIT_INSTR_OFFSETS
	.align		4
        /*003c*/ 	.byte	0x04, 0x1c
        /*003e*/ 	.short	(.L_13 - .L_12)


	//   ....[0]....
.L_12:
        /*0040*/ 	.word	0x00000210


	//   ....[1]....
        /*0044*/ 	.word	0x00000290


	//----- nvinfo : EIATTR_CBANK_PARAM_SIZE
	.align		4
.L_13:
        /*0048*/ 	.byte	0x03, 0x19
        /*004a*/ 	.short	0x0010


	//----- nvinfo : EIATTR_PARAM_CBANK
	.align		4
        /*004c*/ 	.byte	0x04, 0x0a
        /*004e*/ 	.short	(.L_15 - .L_14)
	.align		4
.L_14:
        /*0050*/ 	.word	index@(.nv.constant0._Z12sumReductionPiS_)
        /*0054*/ 	.short	0x0380
        /*0056*/ 	.short	0x0010


	//----- nvinfo : EIATTR_SW_WAR
	.align		4
.L_15:
        /*0058*/ 	.byte	0x04, 0x36
        /*005a*/ 	.short	(.L_17 - .L_16)
.L_16:
        /*005c*/ 	.word	0x00000008
.L_17:


//--------------------- .nv.callgraph             --------------------------
	.section	.nv.callgraph,"",@"SHT_CUDA_CALLGRAPH"
	.align	4
	.sectionentsize	8
	.align		4
        /*0000*/ 	.word	0x00000000
	.align		4
        /*0004*/ 	.word	0xffffffff
	.align		4
        /*0008*/ 	.word	0x00000000
	.align		4
        /*000c*/ 	.word	0xfffffffe
	.align		4
        /*0010*/ 	.word	0x00000000
	.align		4
        /*0014*/ 	.word	0xfffffffd
	.align		4
        /*0018*/ 	.word	0x00000000
	.align		4
        /*001c*/ 	.word	0xfffffffc


//--------------------- .text._Z12sumReductionPiS_ --------------------------
	.section	.text._Z12sumReductionPiS_,"ax",@progbits
	.align	128
        .global         _Z12sumReductionPiS_
        .type           _Z12sumReductionPiS_,@function
        .size           _Z12sumReductionPiS_,(.L_x_3 - _Z12sumReductionPiS_)
        .other          _Z12sumReductionPiS_,@"STO_CUDA_ENTRY STV_DEFAULT"
_Z12sumReductionPiS_:
.text._Z12sumReductionPiS_:
[----:B------:R-:W-:Y:S01]  /*0000*/  LDC R1, c[0x0][0x37c] ;  /* 0x0000df00ff017b82 */ /* 0x000fe20000000800 */
[----:B------:R-:W0:Y:S07]  /*0010*/  S2R R7, SR_CTAID.X ;  /* 0x0000000000077919 */ /* 0x000e2e0000002500 */
[----:B------:R-:W1:Y:S01]  /*0020*/  LDC.64 R2, c[0x0][0x380] ;  /* 0x0000e000ff027b82 */ /* 0x000e620000000a00 */
[----:B------:R-:W0:Y:S01]  /*0030*/  LDCU UR7, c[0x0][0x360] ;  /* 0x00006c00ff0777ac */ /* 0x000e220008000800 */
[----:B------:R-:W0:Y:S01]  /*0040*/  S2R R4, SR_TID.X ;  /* 0x0000000000047919 */ /* 0x000e220000002100 */
[----:B------:R-:W2:Y:S01]  /*0050*/  LDCU.64 UR8, c[0x0][0x358] ;  /* 0x00006b00ff0877ac */ /* 0x000ea20008000a00 */
[----:B0-----:R-:W-:-:S04]  /*0060*/  IMAD R5, R7, UR7, R4 ;  /* 0x0000000707057c24 */ /* 0x001fc8000f8e0204 */
[----:B-1----:R-:W-:-:S06]  /*0070*/  IMAD.WIDE R2, R5, 0x4, R2 ;  /* 0x0000000405027825 */ /* 0x002fcc00078e0202 */
[----:B--2---:R-:W2:Y:S01]  /*0080*/  LDG.E R2, desc[UR8][R2.64] ;  /* 0x0000000802027981 */ /* 0x004ea2000c1e1900 */
[----:B------:R-:W0:Y:S01]  /*0090*/  S2UR UR5, SR_CgaCtaId ;  /* 0x00000000000579c3 */ /* 0x000e220000008800 */
[----:B------:R-:W-:Y:S01]  /*00a0*/  UMOV UR4, 0x400 ;  /* 0x0000040000047882 */ /* 0x000fe20000000000 */
[----:B------:R-:W-:Y:S01]  /*00b0*/  UISETP.GE.U32.AND UP0, UPT, UR7, 0x2, UPT ;  /* 0x000000020700788c */ /* 0x000fe2000bf06070 */
[----:B------:R-:W-:Y:S01]  /*00c0*/  ISETP.NE.AND P1, PT, R4, RZ, PT ;  /* 0x000000ff0400720c */ /* 0x000fe20003f25270 */
[----:B0-----:R-:W-:-:S06]  /*00d0*/  ULEA UR4, UR5, UR4, 0x18 ;  /* 0x0000000405047291 */ /* 0x001fcc000f8ec0ff */
[----:B------:R-:W-:-:S05]  /*00e0*/  LEA R5, R4, UR4, 0x2 ;  /* 0x0000000404057c11 */ /* 0x000fca000f8e10ff */
[----:B--2---:R0:W-:Y:S01]  /*00f0*/  STS [R5], R2 ;  /* 0x0000000205007388 */ /* 0x0041e20000000800 */
[----:B------:R-:W-:Y:S06]  /*0100*/  BAR.SYNC.DEFER_BLOCKING 0x0 ;  /* 0x0000000000007b1d */ /* 0x000fec0000010000 */
[----:B------:R-:W-:Y:S05]  /*0110*/  BRA.U !UP0, `(.L_x_0) ;  /* 0x00000001083c7547 */ /* 0x000fea000b800000 */
[----:B------:R-:W-:-:S05]  /*0120*/  UMOV UR5, 0x1 ;  /* 0x0000000100057882 */ /* 0x000fca0000000000 */
.L_x_1:
[----:B------:R-:W-:-:S04]  /*0130*/  USHF.L.U32 UR6, UR5, 0x1, URZ ;  /* 0x0000000105067899 */ /* 0x000fc800080006ff */
[----:B------:R-:W-:Y:S02]  /*0140*/  UISETP.GE.U32.AND UP0, UPT, UR6, UR7, UPT ;  /* 0x000000070600728c */ /* 0x000fe4000bf06070 */
[----:B01----:R-:W-:-:S05]  /*0150*/  IMAD R2, R4, UR6, RZ ;  /* 0x0000000604027c24 */ /* 0x003fca000f8e02ff */
[----:B------:R-:W-:-:S13]  /*0160*/  ISETP.GE.U32.AND P0, PT, R2, UR7, PT ;  /* 0x0000000702007c0c */ /* 0x000fda000bf06070 */
[C---:B------:R-:W-:Y:S01]  /*0170*/  @!P0 VIADD R0, R2.reuse, UR5 ;  /* 0x0000000502008c36 */ /* 0x040fe20008000000 */
[----:B------:R-:W-:Y:S01]  /*0180*/  @!P0 LEA R2, R2, UR4, 0x2 ;  /* 0x0000000402028c11 */ /* 0x000fe2000f8e10ff */
[----:B------:R-:W-:-:S03]  /*0190*/  UMOV UR5, UR6 ;  /* 0x0000000600057c82 */ /* 0x000fc60008000000 */
[----:B------:R-:W-:Y:S01]  /*01a0*/  @!P0 LEA R0, R0, UR4, 0x2 ;  /* 0x0000000400008c11 */ /* 0x000fe2000f8e10ff */
[----:B------:R-:W-:Y:S05]  /*01b0*/  @!P0 LDS R3, [R2] ;  /* 0x0000000002038984 */ /* 0x000fea0000000800 */
[----:B------:R-:W0:Y:S02]  /*01c0*/  @!P0 LDS R0, [R0] ;  /* 0x0000000000008984 */ /* 0x000e240000000800 */
[----:B0-----:R-:W-:-:S05]  /*01d0*/  @!P0 IADD3 R3, PT, PT, R0, R3, RZ ;  /* 0x0000000300038210 */ /* 0x001fca0007ffe0ff */
[----:B------:R1:W-:Y:S01]  /*01e0*/  @!P0 STS [R2], R3 ;  /* 0x0000000302008388 */ /* 0x0003e20000000800 */
[----:B------:R-:W-:Y:S06]  /*01f0*/  BAR.SYNC.DEFER_BLOCKING 0x0 ;  /* 0x0000000000007b1d */ /* 0x000fec0000010000 */
[----:B------:R-:W-:Y:S05]  /*0200*/  BRA.U !UP0, `(.L_x_1) ;  /* 0xfffffffd08c87547 */ /* 0x000fea000b83ffff */
.L_x_0:
[----:B------:R-:W-:Y:S05]  /*0210*/  @P1 EXIT ;  /* 0x000000000000194d */ /* 0x000fea0003800000 */
[----:B------:R-:W2:Y:S01]  /*0220*/  S2UR UR5, SR_CgaCtaId ;  /* 0x00000000000579c3 */ /* 0x000ea20000008800 */
[----:B------:R-:W-:-:S07]  /*0230*/  UMOV UR4, 0x400 ;  /* 0x0000040000047882 */ /* 0x000fce0000000000 */
[----:B01----:R-:W0:Y:S01]  /*0240*/  LDC.64 R2, c[0x0][0x388] ;  /* 0x0000e200ff027b82 */ /* 0x003e220000000a00 */
[----:B--2---:R-:W-:Y:S01]  /*0250*/  ULEA UR4, UR5, UR4, 0x18 ;  /* 0x0000000405047291 */ /* 0x004fe2000f8ec0ff */
[----:B0-----:R-:W-:-:S08]  /*0260*/  IMAD.WIDE.U32 R2, R7, 0x4, R2 ;  /* 0x0000000407027825 */ /* 0x001fd000078e0002 */
[----:B------:R-:W0:Y:S04]  /*0270*/  LDS R5, [UR4] ;  /* 0x00000004ff057984 */ /* 0x000e280008000800 */
[----:B0-----:R-:W-:Y:S01]  /*0280*/  STG.E desc[UR8][R2.64], R5 ;  /* 0x0000000502007986 */ /* 0x001fe2000c101908 */
[----:B------:R-:W-:Y:S05]  /*0290*/  EXIT ;  /* 0x000000000000794d */ /* 0x000fea0003800000 */
.L_x_2:
[----:B------:R-:W-:-:S00]  /*02a0*/  BRA `(.L_x_2) ;  /* 0xfffffffc00fc7947 */ /* 0x000fc0000383ffff */
[----:B------:R-:W-:-:S00]  /*02b0*/  NOP ;  /* 0x0000000000007918 */ /* 0x000fc00000000000 */
        /* <DEDUP_REMOVED lines=12> */
.L_x_3:


//--------------------- .nv.shared._Z12sumReductionPiS_ --------------------------
	.section	.nv.shared._Z12sumReductionPiS_,"aw",@nobits
	.sectionflags	@""
	.align	4
.nv.shared._Z12sumReductionPiS_:
	.zero		2048


//--------------------- .nv.shared.reserved.0     --------------------------
	.section	.nv.shared.reserved.0,"aw",@nobits
	.weak		__nv_reservedSMEM_offset_0_alias
	.size		__nv_reservedSMEM_offset_0_alias, 0, 64
	.other		__nv_reservedSMEM_offset_0_alias,@"STO_CUDA_RESERVED_SHARED STV_DEFAULT"
__nv_reservedSMEM_offset_0_alias:
	.zero		0
	.zero		64


//--------------------- .nv.constant0._Z12sumReductionPiS_ --------------------------
	.section	.nv.constant0._Z12sumReductionPiS_,"a",@progbits
	.sectionflags	@""
	.align	4
.nv.constant0._Z12sumReductionPiS_:
	.zero		912


//--------------------- SYMBOLS --------------------------

	.type		.nv.reservedSmem.offset0,@object
	.size		.nv.reservedSmem.offset0,0x4
	.type		.nv.reservedSmem.cap,@object
	.size		.nv.reservedSmem.cap,0x4
